//
// Generated by NVIDIA NVVM Compiler
//
// Compiler Build ID: CL-36424714
// Cuda compilation tools, release 13.0, V13.0.88
// Based on NVVM 20.0.0
//

.version 9.0
.target sm_100
.address_size 64

	// .globl	loss_gradient_d

.visible .entry loss_gradient_d(
	.param .f64 loss_gradient_d_param_0,
	.param .u64 .ptr .align 1 loss_gradient_d_param_1,
	.param .u64 .ptr .align 1 loss_gradient_d_param_2,
	.param .u64 .ptr .align 1 loss_gradient_d_param_3,
	.param .u32 loss_gradient_d_param_4
)
{
	.reg .pred 	%p<2>;
	.reg .b32 	%r<6>;
	.reg .b64 	%rd<11>;
	.reg .b64 	%fd<6>;

	ld.param.f64 	%fd1, [loss_gradient_d_param_0];
	ld.param.u64 	%rd1, [loss_gradient_d_param_1];
	ld.param.u64 	%rd2, [loss_gradient_d_param_2];
	ld.param.u64 	%rd3, [loss_gradient_d_param_3];
	ld.param.u32 	%r2, [loss_gradient_d_param_4];
	mov.u32 	%r3, %ntid.x;
	mov.u32 	%r4, %ctaid.x;
	mov.u32 	%r5, %tid.x;
	mad.lo.s32 	%r1, %r3, %r4, %r5;
	setp.ge.s32 	%p1, %r1, %r2;
	@%p1 bra 	$L__BB0_2;
	cvta.to.global.u64 	%rd4, %rd1;
	cvta.to.global.u64 	%rd5, %rd2;
	cvta.to.global.u64 	%rd6, %rd3;
	mul.wide.s32 	%rd7, %r1, 8;
	add.s64 	%rd8, %rd4, %rd7;
	ld.global.f64 	%fd2, [%rd8];
	add.s64 	%rd9, %rd5, %rd7;
	ld.global.f64 	%fd3, [%rd9];
	sub.f64 	%fd4, %fd2, %fd3;
	mul.f64 	%fd5, %fd1, %fd4;
	add.s64 	%rd10, %rd6, %rd7;
	st.global.f64 	[%rd10], %fd5;
$L__BB0_2:
	ret;

}
	// .globl	loss_gradient_f
.visible .entry loss_gradient_f(
	.param .f64 loss_gradient_f_param_0,
	.param .u64 .ptr .align 1 loss_gradient_f_param_1,
	.param .u64 .ptr .align 1 loss_gradient_f_param_2,
	.param .u64 .ptr .align 1 loss_gradient_f_param_3,
	.param .u32 loss_gradient_f_param_4
)
{
	.reg .pred 	%p<2>;
	.reg .b32 	%r<6>;
	.reg .b32 	%f<6>;
	.reg .b64 	%rd<11>;
	.reg .b64 	%fd<2>;

	ld.param.f64 	%fd1, [loss_gradient_f_param_0];
	ld.param.u64 	%rd1, [loss_gradient_f_param_1];
	ld.param.u64 	%rd2, [loss_gradient_f_param_2];
	ld.param.u64 	%rd3, [loss_gradient_f_param_3];
	ld.param.u32 	%r2, [loss_gradient_f_param_4];
	mov.u32 	%r3, %ntid.x;
	mov.u32 	%r4, %ctaid.x;
	mov.u32 	%r5, %tid.x;
	mad.lo.s32 	%r1, %r3, %r4, %r5;
	setp.ge.s32 	%p1, %r1, %r2;
	@%p1 bra 	$L__BB1_2;
	cvt.rn.f32.f64 	%f1, %fd1;
	cvta.to.global.u64 	%rd4, %rd1;
	cvta.to.global.u64 	%rd5, %rd2;
	cvta.to.global.u64 	%rd6, %rd3;
	mul.wide.s32 	%rd7, %r1, 4;
	add.s64 	%rd8, %rd4, %rd7;
	ld.global.f32 	%f2, [%rd8];
	add.s64 	%rd9, %rd5, %rd7;
	ld.global.f32 	%f3, [%rd9];
	sub.f32 	%f4, %f2, %f3;
	mul.f32 	%f5, %f4, %f1;
	add.s64 	%rd10, %rd6, %rd7;
	st.global.f32 	[%rd10], %f5;
$L__BB1_2:
	ret;

}


// ===== COMPILED SASS (sm_100) =====

	.target	sm_100

	.elftype	@"ET_EXEC"


//--------------------- .note.nv.tkinfo           --------------------------
	.section	.note.nv.tkinfo,"",@"SHT_NOTE"
	.sectionflags	@"SHF_NOTE_NV_TKINFO"
	.tkinfo
        /*0018*/ 	.word	0x00000002
        /*0030*/ 	.string	""
        /*0030*/ 	.string	"ptxas"
        /*0030*/ 	.string	"Cuda compilation tools, release 13.0, V13.0.88"
        /*0030*/ 	.string	"Build cuda_13.0.r13.0/compiler.36424714_0"
        /*0030*/ 	.string	"-arch sm_100 -m 64 "



//--------------------- .note.nv.cuinfo           --------------------------
	.section	.note.nv.cuinfo,"",@"SHT_NOTE"
	.sectionflags	@"SHF_NOTE_NV_CUINFO"
        /*0018*/ 	.short	0x0002
        /*001a*/ 	.short	0x0064
        /*001c*/ 	.short	0x0082
	.zero		2


//--------------------- .nv.info                  --------------------------
	.section	.nv.info,"",@"SHT_CUDA_INFO"
	.align	4


	//----- nvinfo : EIATTR_REGCOUNT
	.align		4
        /*0000*/ 	.byte	0x04, 0x2f
        /*0002*/ 	.short	(.L_1 - .L_0)
	.align		4
.L_0:
        /*0004*/ 	.word	index@(loss_gradient_d)
        /*0008*/ 	.word	0x00000010


	//----- nvinfo : EIATTR_FRAME_SIZE
	.align		4
.L_1:
        /*000c*/ 	.byte	0x04, 0x11
        /*000e*/ 	.short	(.L_3 - .L_2)
	.align		4
.L_2:
        /*0010*/ 	.word	index@(loss_gradient_d)
        /*0014*/ 	.word	0x00000000


	//----- nvinfo : EIATTR_REGCOUNT
	.align		4
.L_3:
        /*0018*/ 	.byte	0x04, 0x2f
        /*001a*/ 	.short	(.L_5 - .L_4)
	.align		4
.L_4:
        /*001c*/ 	.word	index@(loss_gradient_f)
        /*0020*/ 	.word	0x00000010


	//----- nvinfo : EIATTR_FRAME_SIZE
	.align		4
.L_5:
        /*0024*/ 	.byte	0x04, 0x11
        /*0026*/ 	.short	(.L_7 - .L_6)
	.align		4
.L_6:
        /*0028*/ 	.word	index@(loss_gradient_f)
        /*002c*/ 	.word	0x00000000


	//----- nvinfo : EIATTR_MIN_STACK_SIZE
	.align		4
.L_7:
        /*0030*/ 	.byte	0x04, 0x12
        /*0032*/ 	.short	(.L_9 - .L_8)
	.align		4
.L_8:
        /*0034*/ 	.word	index@(loss_gradient_f)
        /*0038*/ 	.word	0x00000000


	//----- nvinfo : EIATTR_MIN_STACK_SIZE
	.align		4
.L_9:
        /*003c*/ 	.byte	0x04, 0x12
        /*003e*/ 	.short	(.L_11 - .L_10)
	.align		4
.L_10:
        /*0040*/ 	.word	index@(loss_gradient_d)
        /*0044*/ 	.word	0x00000000
.L_11:


//--------------------- .nv.compat                --------------------------
	.section	.nv.compat,"",@"SHT_CUDA_COMPAT_INFO"
	.align	4
        /*0000*/ 	.byte	0x02, 0x09, 0x00, 0x00, 0x02, 0x02, 0x01, 0x00, 0x02, 0x05, 0x05, 0x00, 0x03, 0x07, 0x01, 0x01
        /*0010*/ 	.byte	0x02, 0x03, 0x00, 0x00, 0x02, 0x06, 0x01, 0x00, 0x04, 0x0b, 0x08, 0x00, 0x01, 0x00, 0x00, 0x00
        /*0020*/ 	.byte	0x00, 0x00, 0x00, 0x00


//--------------------- .nv.info.loss_gradient_f  --------------------------
	.section	.nv.info.loss_gradient_f,"",@"SHT_CUDA_INFO"
	.sectionflags	@""
	.align	4


	//----- nvinfo : EIATTR_CUDA_API_VERSION
	.align		4
        /*0000*/ 	.byte	0x04, 0x37
        /*0002*/ 	.short	(.L_13 - .L_12)
.L_12:
        /*0004*/ 	.word	0x00000082


	//----- nvinfo : EIATTR_KPARAM_INFO
	.align		4
.L_13:
        /*0008*/ 	.byte	0x04, 0x17
        /*000a*/ 	.short	(.L_15 - .L_14)
.L_14:
        /*000c*/ 	.word	0x00000000
        /*0010*/ 	.short	0x0004
        /*0012*/ 	.short	0x0020
        /*0014*/ 	.byte	0x00, 0xf0, 0x11, 0x00


	//----- nvinfo : EIATTR_KPARAM_INFO
	.align		4
.L_15:
        /*0018*/ 	.byte	0x04, 0x17
        /*001a*/ 	.short	(.L_17 - .L_16)
.L_16:
        /*001c*/ 	.word	0x00000000
        /*0020*/ 	.short	0x0003
        /*0022*/ 	.short	0x0018
        /*0024*/ 	.byte	0x00, 0xf5, 0x21, 0x00


	//----- nvinfo : EIATTR_KPARAM_INFO
	.align		4
.L_17:
        /*0028*/ 	.byte	0x04, 0x17
        /*002a*/ 	.short	(.L_19 - .L_18)
.L_18:
        /*002c*/ 	.word	0x00000000
        /*0030*/ 	.short	0x0002
        /*0032*/ 	.short	0x0010
        /*0034*/ 	.byte	0x00, 0xf5, 0x21, 0x00


	//----- nvinfo : EIATTR_KPARAM_INFO
	.align		4
.L_19:
        /*0038*/ 	.byte	0x04, 0x17
        /*003a*/ 	.short	(.L_21 - .L_20)
.L_20:
        /*003c*/ 	.word	0x00000000
        /*0040*/ 	.short	0x0001
        /*0042*/ 	.short	0x0008
        /*0044*/ 	.byte	0x00, 0xf5, 0x21, 0x00


	//----- nvinfo : EIATTR_KPARAM_INFO
	.align		4
.L_21:
        /*0048*/ 	.byte	0x04, 0x17
        /*004a*/ 	.short	(.L_23 - .L_22)
.L_22:
        /*004c*/ 	.word	0x00000000
        /*0050*/ 	.short	0x0000
        /*0052*/ 	.short	0x0000
        /*0054*/ 	.byte	0x00, 0xf0, 0x21, 0x00


	//----- nvinfo : EIATTR_SPARSE_MMA_MASK
	.align		4
.L_23:
        /*0058*/ 	.byte	0x03, 0x50
        /*005a*/ 	.short	0x0000


	//----- nvinfo : EIATTR_MAXREG_COUNT
	.align		4
        /*005c*/ 	.byte	0x03, 0x1b
        /*005e*/ 	.short	0x00ff


	//----- nvinfo : EIATTR_MERCURY_ISA_VERSION
	.align		4
        /*0060*/ 	.byte	0x03, 0x5f
        /*0062*/ 	.short	0x0101


	//----- nvinfo : EIATTR_VRC_CTA_INIT_COUNT
	.align		4
        /*0064*/ 	.byte	0x02, 0x4a
	.zero		1
	.zero		1


	//----- nvinfo : EIATTR_EXIT_INSTR_OFFSETS
	.align		4
        /*0068*/ 	.byte	0x04, 0x1c
        /*006a*/ 	.short	(.L_25 - .L_24)


	//   ....[0]....
.L_24:
        /*006c*/ 	.word	0x00000070


	//   ....[1]....
        /*0070*/ 	.word	0x00000160


	//----- nvinfo : EIATTR_CBANK_PARAM_SIZE
	.align		4
.L_25:
        /*0074*/ 	.byte	0x03, 0x19
        /*0076*/ 	.short	0x0024


	//----- nvinfo : EIATTR_PARAM_CBANK
	.align		4
        /*0078*/ 	.byte	0x04, 0x0a
        /*007a*/ 	.short	(.L_27 - .L_26)
	.align		4
.L_26:
        /*007c*/ 	.word	index@(.nv.constant0.loss_gradient_f)
        /*0080*/ 	.short	0x0380
        /*0082*/ 	.short	0x0024


	//----- nvinfo : EIATTR_SW_WAR
	.align		4
.L_27:
        /*0084*/ 	.byte	0x04, 0x36
        /*0086*/ 	.short	(.L_29 - .L_28)
.L_28:
        /*0088*/ 	.word	0x00000008
.L_29:


//--------------------- .nv.info.loss_gradient_d  --------------------------
	.section	.nv.info.loss_gradient_d,"",@"SHT_CUDA_INFO"
	.sectionflags	@""
	.align	4


	//----- nvinfo : EIATTR_CUDA_API_VERSION
	.align		4
        /*0000*/ 	.byte	0x04, 0x37
        /*0002*/ 	.short	(.L_31 - .L_30)
.L_30:
        /*0004*/ 	.word	0x00000082


	//----- nvinfo : EIATTR_KPARAM_INFO
	.align		4
.L_31:
        /*0008*/ 	.byte	0x04, 0x17
        /*000a*/ 	.short	(.L_33 - .L_32)
.L_32:
        /*000c*/ 	.word	0x00000000
        /*0010*/ 	.short	0x0004
        /*0012*/ 	.short	0x0020
        /*0014*/ 	.byte	0x00, 0xf0, 0x11, 0x00


	//----- nvinfo : EIATTR_KPARAM_INFO
	.align		4
.L_33:
        /*0018*/ 	.byte	0x04, 0x17
        /*001a*/ 	.short	(.L_35 - .L_34)
.L_34:
        /*001c*/ 	.word	0x00000000
        /*0020*/ 	.short	0x0003
        /*0022*/ 	.short	0x0018
        /*0024*/ 	.byte	0x00, 0xf5, 0x21, 0x00


	//----- nvinfo : EIATTR_KPARAM_INFO
	.align		4
.L_35:
        /*0028*/ 	.byte	0x04, 0x17
        /*002a*/ 	.short	(.L_37 - .L_36)
.L_36:
        /*002c*/ 	.word	0x00000000
        /*0030*/ 	.short	0x0002
        /*0032*/ 	.short	0x0010
        /*0034*/ 	.byte	0x00, 0xf5, 0x21, 0x00


	//----- nvinfo : EIATTR_KPARAM_INFO
	.align		4
.L_37:
        /*0038*/ 	.byte	0x04, 0x17
        /*003a*/ 	.short	(.L_39 - .L_38)
.L_38:
        /*003c*/ 	.word	0x00000000
        /*0040*/ 	.short	0x0001
        /*0042*/ 	.short	0x0008
        /*0044*/ 	.byte	0x00, 0xf5, 0x21, 0x00


	//----- nvinfo : EIATTR_KPARAM_INFO
	.align		4
.L_39:
        /*0048*/ 	.byte	0x04, 0x17
        /*004a*/ 	.short	(.L_41 - .L_40)
.L_40:
        /*004c*/ 	.word	0x00000000
        /*0050*/ 	.short	0x0000
        /*0052*/ 	.short	0x0000
        /*0054*/ 	.byte	0x00, 0xf0, 0x21, 0x00


	//----- nvinfo : EIATTR_SPARSE_MMA_MASK
	.align		4
.L_41:
        /*0058*/ 	.byte	0x03, 0x50
        /*005a*/ 	.short	0x0000


	//----- nvinfo : EIATTR_MAXREG_COUNT
	.align		4
        /*005c*/ 	.byte	0x03, 0x1b
        /*005e*/ 	.short	0x00ff


	//----- nvinfo : EIATTR_MERCURY_ISA_VERSION
	.align		4
        /*0060*/ 	.byte	0x03, 0x5f
        /*0062*/ 	.short	0x0101


	//----- nvinfo : EIATTR_VRC_CTA_INIT_COUNT
	.align		4
        /*0064*/ 	.byte	0x02, 0x4a
	.zero		1
	.zero		1


	//----- nvinfo : EIATTR_EXIT_INSTR_OFFSETS
	.align		4
        /*0068*/ 	.byte	0x04, 0x1c
        /*006a*/ 	.short	(.L_43 - .L_42)


	//   ....[0]....
.L_42:
        /*006c*/ 	.word	0x00000070


	//   ....[1]....
        /*0070*/ 	.word	0x00000150


	//----- nvinfo : EIATTR_CBANK_PARAM_SIZE
	.align		4
.L_43:
        /*0074*/ 	.byte	0x03, 0x19
        /*0076*/ 	.short	0x0024


	//----- nvinfo : EIATTR_PARAM_CBANK
	.align		4
        /*0078*/ 	.byte	0x04, 0x0a
        /*007a*/ 	.short	(.L_45 - .L_44)
	.align		4
.L_44:
        /*007c*/ 	.word	index@(.nv.constant0.loss_gradient_d)
        /*0080*/ 	.short	0x0380
        /*0082*/ 	.short	0x0024


	//----- nvinfo : EIATTR_SW_WAR
	.align		4
.L_45:
        /*0084*/ 	.byte	0x04, 0x36
        /*0086*/ 	.short	(.L_47 - .L_46)
.L_46:
        /*0088*/ 	.word	0x00000008
.L_47:


//--------------------- .nv.callgraph             --------------------------
	.section	.nv.callgraph,"",@"SHT_CUDA_CALLGRAPH"
	.align	4
	.sectionentsize	8
	.align		4
        /*0000*/ 	.word	0x00000000
	.align		4
        /*0004*/ 	.word	0xffffffff
	.align		4
        /*0008*/ 	.word	0x00000000
	.align		4
        /*000c*/ 	.word	0xfffffffe
	.align		4
        /*0010*/ 	.word	0x00000000
	.align		4
        /*0014*/ 	.word	0xfffffffd
	.align		4
        /*0018*/ 	.word	0x00000000
	.align		4
        /*001c*/ 	.word	0xfffffffc


//--------------------- .text.loss_gradient_f     --------------------------
	.section	.text.loss_gradient_f,"ax",@progbits
	.align	128
        .global         loss_gradient_f
        .type           loss_gradient_f,@function
        .size           loss_gradient_f,(.L_x_2 - loss_gradient_f)
        .other          loss_gradient_f,@"STO_CUDA_ENTRY STV_DEFAULT"
loss_gradient_f:
.text.loss_gradient_f:
[----:B------:R-:W-:Y:S01]  /*0000*/  LDC R1, c[0x0][0x37c] ;  /* 0x0000df00ff017b82 */ /* 0x000fe20000000800 */
[----:B------:R-:W0:Y:S01]  /*0010*/  S2R R11, SR_CTAID.X ;  /* 0x00000000000b7919 */ /* 0x000e220000002500 */
[----:B------:R-:W0:Y:S01]  /*0020*/  LDCU UR4, c[0x0][0x360] ;  /* 0x00006c00ff0477ac */ /* 0x000e220008000800 */
[----:B------:R-:W0:Y:S01]  /*0030*/  S2R R0, SR_TID.X ;  /* 0x0000000000007919 */ /* 0x000e220000002100 */
[----:B------:R-:W1:Y:S01]  /*0040*/  LDCU UR5, c[0x0][0x3a0] ;  /* 0x00007400ff0577ac */ /* 0x000e620008000800 */
[----:B0-----:R-:W-:-:S05]  /*0050*/  IMAD R11, R11, UR4, R0 ;  /* 0x000000040b0b7c24 */ /* 0x001fca000f8e0200 */
[----:B-1----:R-:W-:-:S13]  /*0060*/  ISETP.GE.AND P0, PT, R11, UR5, PT ;  /* 0x000000050b007c0c */ /* 0x002fda000bf06270 */
[----:B------:R-:W-:Y:S05]  /*0070*/  @P0 EXIT ;  /* 0x000000000000094d */ /* 0x000fea0003800000 */
[----:B------:R-:W0:Y:S01]  /*0080*/  LDC.64 R2, c[0x0][0x388] ;  /* 0x0000e200ff027b82 */ /* 0x000e220000000a00 */
[----:B------:R-:W1:Y:S07]  /*0090*/  LDCU.64 UR4, c[0x0][0x358] ;  /* 0x00006b00ff0477ac */ /* 0x000e6e0008000a00 */
[----:B------:R-:W2:Y:S08]  /*00a0*/  LDC.64 R4, c[0x0][0x390] ;  /* 0x0000e400ff047b82 */ /* 0x000eb00000000a00 */
[----:B------:R-:W3:Y:S01]  /*00b0*/  LDC.64 R8, c[0x0][0x380] ;  /* 0x0000e000ff087b82 */ /* 0x000ee20000000a00 */
[----:B0-----:R-:W-:-:S07]  /*00c0*/  IMAD.WIDE R2, R11, 0x4, R2 ;  /* 0x000000040b027825 */ /* 0x001fce00078e0202 */
[----:B------:R-:W0:Y:S01]  /*00d0*/  LDC.64 R6, c[0x0][0x398] ;  /* 0x0000e600ff067b82 */ /* 0x000e220000000a00 */
[----:B-1----:R-:W4:Y:S01]  /*00e0*/  LDG.E R2, desc[UR4][R2.64] ;  /* 0x0000000402027981 */ /* 0x002f22000c1e1900 */
[----:B--2---:R-:W-:-:S06]  /*00f0*/  IMAD.WIDE R4, R11, 0x4, R4 ;  /* 0x000000040b047825 */ /* 0x004fcc00078e0204 */
[----:B------:R-:W4:Y:S01]  /*0100*/  LDG.E R5, desc[UR4][R4.64] ;  /* 0x0000000404057981 */ /* 0x000f22000c1e1900 */
[----:B---3--:R-:W1:Y:S01]  /*0110*/  F2F.F32.F64 R8, R8 ;  /* 0x0000000800087310 */ /* 0x008e620000301000 */
[----:B0-----:R-:W-:-:S04]  /*0120*/  IMAD.WIDE R6, R11, 0x4, R6 ;  /* 0x000000040b067825 */ /* 0x001fc800078e0206 */
[----:B----4-:R-:W-:-:S04]  /*0130*/  FADD R13, R2, -R5 ;  /* 0x80000005020d7221 */ /* 0x010fc80000000000 */
[----:B-1----:R-:W-:-:S05]  /*0140*/  FMUL R13, R8, R13 ;  /* 0x0000000d080d7220 */ /* 0x002fca0000400000 */
[----:B------:R-:W-:Y:S01]  /*0150*/  STG.E desc[UR4][R6.64], R13 ;  /* 0x0000000d06007986 */ /* 0x000fe2000c101904 */
[----:B------:R-:W-:Y:S05]  /*0160*/  EXIT ;  /* 0x000000000000794d */ /* 0x000fea0003800000 */
.L_x_0:
[----:B------:R-:W-:-:S00]  /*0170*/  BRA `(.L_x_0) ;  /* 0xfffffffc00fc7947 */ /* 0x000fc0000383ffff */
[----:B------:R-:W-:-:S00]  /*0180*/  NOP ;  /* 0x0000000000007918 */ /* 0x000fc00000000000 */
[----:B------:R-:W-:-:S00]  /*0190*/  NOP ;  /* 0x0000000000007918 */ /* 0x000fc00000000000 */
[----:B------:R-:W-:-:S00]  /*01a0*/  NOP ;  /* 0x0000000000007918 */ /* 0x000fc00000000000 */
[----:B------:R-:W-:-:S00]  /*01b0*/  NOP ;  /* 0x0000000000007918 */ /* 0x000fc00000000000 */
[----:B------:R-:W-:-:S00]  /*01c0*/  NOP ;  /* 0x0000000000007918 */ /* 0x000fc00000000000 */
[----:B------:R-:W-:-:S00]  /*01d0*/  NOP ;  /* 0x0000000000007918 */ /* 0x000fc00000000000 */
[----:B------:R-:W-:-:S00]  /*01e0*/  NOP ;  /* 0x0000000000007918 */ /* 0x000fc00000000000 */
[----:B------:R-:W-:-:S00]  /*01f0*/  NOP ;  /* 0x0000000000007918 */ /* 0x000fc00000000000 */
.L_x_2:


//--------------------- .text.loss_gradient_d     --------------------------
	.section	.text.loss_gradient_d,"ax",@progbits
	.align	128
        .global         loss_gradient_d
        .type           loss_gradient_d,@function
        .size           loss_gradient_d,(.L_x_3 - loss_gradient_d)
        .other          loss_gradient_d,@"STO_CUDA_ENTRY STV_DEFAULT"
loss_gradient_d:
.text.loss_gradient_d:
        /* <DEDUP_REMOVED lines=14> */
[----:B-1----:R-:W4:Y:S01]  /*00e0*/  LDG.E.64 R2, desc[UR4][R2.64] ;  /* 0x0000000402027981 */ /* 0x002f22000c1e1b00 */
[----:B--2---:R-:W-:-:S06]  /*00f0*/  IMAD.WIDE R4, R13, 0x8, R4 ;  /* 0x000000080d047825 */ /* 0x004fcc00078e0204 */
[----:B------:R-:W4:Y:S02]  /*0100*/  LDG.E.64 R4, desc[UR4][R4.64] ;  /* 0x0000000404047981 */ /* 0x000f24000c1e1b00 */
[----:B----4-:R-:W-:-:S08]  /*0110*/  DADD R6, R2, -R4 ;  /* 0x0000000002067229 */ /* 0x010fd00000000804 */
[----:B---3--:R-:W-:Y:S01]  /*0120*/  DMUL R6, R6, R8 ;  /* 0x0000000806067228 */ /* 0x008fe20000000000 */
[----:B0-----:R-:W-:-:S06]  /*0130*/  IMAD.WIDE R8, R13, 0x8, R10 ;  /* 0x000000080d087825 */ /* 0x001fcc00078e020a */
[----:B------:R-:W-:Y:S01]  /*0140*/  STG.E.64 desc[UR4][R8.64], R6 ;  /* 0x0000000608007986 */ /* 0x000fe2000c101b04 */
[----:B------:R-:W-:Y:S05]  /*0150*/  EXIT ;  /* 0x000000000000794d */ /* 0x000fea0003800000 */
.L_x_1:
        /* <DEDUP_REMOVED lines=10> */
.L_x_3:


//--------------------- .nv.shared.reserved.0     --------------------------
	.section	.nv.shared.reserved.0,"aw",@nobits
	.weak		__nv_reservedSMEM_offset_0_alias
	.size		__nv_reservedSMEM_offset_0_alias, 0, 64
	.other		__nv_reservedSMEM_offset_0_alias,@"STO_CUDA_RESERVED_SHARED STV_DEFAULT"
__nv_reservedSMEM_offset_0_alias:
	.zero		0
	.zero		64


//--------------------- .nv.constant0.loss_gradient_f --------------------------
	.section	.nv.constant0.loss_gradient_f,"a",@progbits
	.sectionflags	@""
	.align	4
.nv.constant0.loss_gradient_f:
	.zero		932


//--------------------- .nv.constant0.loss_gradient_d --------------------------
	.section	.nv.constant0.loss_gradient_d,"a",@progbits
	.sectionflags	@""
	.align	4
.nv.constant0.loss_gradient_d:
	.zero		932


//--------------------- SYMBOLS --------------------------

	.type		.nv.reservedSmem.offset0,@object
	.size		.nv.reservedSmem.offset0,0x4
